//
// Generated by NVIDIA NVVM Compiler
//
// Compiler Build ID: CL-36424714
// Cuda compilation tools, release 13.0, V13.0.88
// Based on NVVM 20.0.0
//

.version 9.0
.target sm_100
.address_size 64

	// .globl	_Z11dot_productPfS_S_

.visible .entry _Z11dot_productPfS_S_(
	.param .u64 .ptr .align 1 _Z11dot_productPfS_S__param_0,
	.param .u64 .ptr .align 1 _Z11dot_productPfS_S__param_1,
	.param .u64 .ptr .align 1 _Z11dot_productPfS_S__param_2
)
{
	.reg .b32 	%r<2>;
	.reg .b32 	%f<5>;
	.reg .b64 	%rd<10>;

	ld.param.u64 	%rd1, [_Z11dot_productPfS_S__param_0];
	ld.param.u64 	%rd2, [_Z11dot_productPfS_S__param_1];
	ld.param.u64 	%rd3, [_Z11dot_productPfS_S__param_2];
	cvta.to.global.u64 	%rd4, %rd3;
	cvta.to.global.u64 	%rd5, %rd2;
	cvta.to.global.u64 	%rd6, %rd1;
	mov.u32 	%r1, %tid.x;
	mul.wide.u32 	%rd7, %r1, 4;
	add.s64 	%rd8, %rd6, %rd7;
	ld.global.f32 	%f1, [%rd8];
	add.s64 	%rd9, %rd5, %rd7;
	ld.global.f32 	%f2, [%rd9];
	mul.f32 	%f3, %f1, %f2;
	atom.global.add.f32 	%f4, [%rd4], %f3;
	ret;

}


// ===== COMPILED SASS (sm_100) =====

	.target	sm_100

	.elftype	@"ET_EXEC"


//--------------------- .note.nv.tkinfo           --------------------------
	.section	.note.nv.tkinfo,"",@"SHT_NOTE"
	.sectionflags	@"SHF_NOTE_NV_TKINFO"
	.tkinfo
        /*0018*/ 	.word	0x00000002
        /*0030*/ 	.string	""
        /*0030*/ 	.string	"ptxas"
        /*0030*/ 	.string	"Cuda compilation tools, release 13.0, V13.0.88"
        /*0030*/ 	.string	"Build cuda_13.0.r13.0/compiler.36424714_0"
        /*0030*/ 	.string	"-arch sm_100 -m 64 "



//--------------------- .note.nv.cuinfo           --------------------------
	.section	.note.nv.cuinfo,"",@"SHT_NOTE"
	.sectionflags	@"SHF_NOTE_NV_CUINFO"
        /*0018*/ 	.short	0x0002
        /*001a*/ 	.short	0x0064
        /*001c*/ 	.short	0x0082
	.zero		2


//--------------------- .nv.info                  --------------------------
	.section	.nv.info,"",@"SHT_CUDA_INFO"
	.align	4


	//----- nvinfo : EIATTR_REGCOUNT
	.align		4
        /*0000*/ 	.byte	0x04, 0x2f
        /*0002*/ 	.short	(.L_1 - .L_0)
	.align		4
.L_0:
        /*0004*/ 	.word	index@(_Z11dot_productPfS_S_)
        /*0008*/ 	.word	0x0000000c


	//----- nvinfo : EIATTR_FRAME_SIZE
	.align		4
.L_1:
        /*000c*/ 	.byte	0x04, 0x11
        /*000e*/ 	.short	(.L_3 - .L_2)
	.align		4
.L_2:
        /*0010*/ 	.word	index@(_Z11dot_productPfS_S_)
        /*0014*/ 	.word	0x00000000


	//----- nvinfo : EIATTR_MIN_STACK_SIZE
	.align		4
.L_3:
        /*0018*/ 	.byte	0x04, 0x12
        /*001a*/ 	.short	(.L_5 - .L_4)
	.align		4
.L_4:
        /*001c*/ 	.word	index@(_Z11dot_productPfS_S_)
        /*0020*/ 	.word	0x00000000
.L_5:


//--------------------- .nv.compat                --------------------------
	.section	.nv.compat,"",@"SHT_CUDA_COMPAT_INFO"
	.align	4
        /*0000*/ 	.byte	0x02, 0x09, 0x00, 0x00, 0x02, 0x02, 0x01, 0x00, 0x02, 0x05, 0x05, 0x00, 0x03, 0x07, 0x01, 0x01
        /*0010*/ 	.byte	0x02, 0x03, 0x00, 0x00, 0x02, 0x06, 0x01, 0x00, 0x04, 0x0b, 0x08, 0x00, 0x09, 0x00, 0x00, 0x00
        /*0020*/ 	.byte	0x00, 0x00, 0x00, 0x00


//--------------------- .nv.info._Z11dot_productPfS_S_ --------------------------
	.section	.nv.info._Z11dot_productPfS_S_,"",@"SHT_CUDA_INFO"
	.sectionflags	@""
	.align	4


	//----- nvinfo : EIATTR_CUDA_API_VERSION
	.align		4
        /*0000*/ 	.byte	0x04, 0x37
        /*0002*/ 	.short	(.L_7 - .L_6)
.L_6:
        /*0004*/ 	.word	0x00000082


	//----- nvinfo : EIATTR_KPARAM_INFO
	.align		4
.L_7:
        /*0008*/ 	.byte	0x04, 0x17
        /*000a*/ 	.short	(.L_9 - .L_8)
.L_8:
        /*000c*/ 	.word	0x00000000
        /*0010*/ 	.short	0x0002
        /*0012*/ 	.short	0x0010
        /*0014*/ 	.byte	0x00, 0xf5, 0x21, 0x00


	//----- nvinfo : EIATTR_KPARAM_INFO
	.align		4
.L_9:
        /*0018*/ 	.byte	0x04, 0x17
        /*001a*/ 	.short	(.L_11 - .L_10)
.L_10:
        /*001c*/ 	.word	0x00000000
        /*0020*/ 	.short	0x0001
        /*0022*/ 	.short	0x0008
        /*0024*/ 	.byte	0x00, 0xf5, 0x21, 0x00


	//----- nvinfo : EIATTR_KPARAM_INFO
	.align		4
.L_11:
        /*0028*/ 	.byte	0x04, 0x17
        /*002a*/ 	.short	(.L_13 - .L_12)
.L_12:
        /*002c*/ 	.word	0x00000000
        /*0030*/ 	.short	0x0000
        /*0032*/ 	.short	0x0000
        /*0034*/ 	.byte	0x00, 0xf5, 0x21, 0x00


	//----- nvinfo : EIATTR_SPARSE_MMA_MASK
	.align		4
.L_13:
        /*0038*/ 	.byte	0x03, 0x50
        /*003a*/ 	.short	0x0000


	//----- nvinfo : EIATTR_MAXREG_COUNT
	.align		4
        /*003c*/ 	.byte	0x03, 0x1b
        /*003e*/ 	.short	0x00ff


	//----- nvinfo : EIATTR_MERCURY_ISA_VERSION
	.align		4
        /*0040*/ 	.byte	0x03, 0x5f
        /*0042*/ 	.short	0x0101


	//----- nvinfo : EIATTR_VRC_CTA_INIT_COUNT
	.align		4
        /*0044*/ 	.byte	0x02, 0x4a
	.zero		1
	.zero		1


	//----- nvinfo : EIATTR_EXIT_INSTR_OFFSETS
	.align		4
        /*0048*/ 	.byte	0x04, 0x1c
        /*004a*/ 	.short	(.L_15 - .L_14)


	//   ....[0]....
.L_14:
        /*004c*/ 	.word	0x000000c0


	//----- nvinfo : EIATTR_CBANK_PARAM_SIZE
	.align		4
.L_15:
        /*0050*/ 	.byte	0x03, 0x19
        /*0052*/ 	.short	0x0018


	//----- nvinfo : EIATTR_PARAM_CBANK
	.align		4
        /*0054*/ 	.byte	0x04, 0x0a
        /*0056*/ 	.short	(.L_17 - .L_16)
	.align		4
.L_16:
        /*0058*/ 	.word	index@(.nv.constant0._Z11dot_productPfS_S_)
        /*005c*/ 	.short	0x0380
        /*005e*/ 	.short	0x0018


	//----- nvinfo : EIATTR_SW_WAR
	.align		4
.L_17:
        /*0060*/ 	.byte	0x04, 0x36
        /*0062*/ 	.short	(.L_19 - .L_18)
.L_18:
        /*0064*/ 	.word	0x00000008
.L_19:


//--------------------- .nv.callgraph             --------------------------
	.section	.nv.callgraph,"",@"SHT_CUDA_CALLGRAPH"
	.align	4
	.sectionentsize	8
	.align		4
        /*0000*/ 	.word	0x00000000
	.align		4
        /*0004*/ 	.word	0xffffffff
	.align		4
        /*0008*/ 	.word	0x00000000
	.align		4
        /*000c*/ 	.word	0xfffffffe
	.align		4
        /*0010*/ 	.word	0x00000000
	.align		4
        /*0014*/ 	.word	0xfffffffd
	.align		4
        /*0018*/ 	.word	0x00000000
	.align		4
        /*001c*/ 	.word	0xfffffffc


//--------------------- .text._Z11dot_productPfS_S_ --------------------------
	.section	.text._Z11dot_productPfS_S_,"ax",@progbits
	.align	128
        .global         _Z11dot_productPfS_S_
        .type           _Z11dot_productPfS_S_,@function
        .size           _Z11dot_productPfS_S_,(.L_x_1 - _Z11dot_productPfS_S_)
        .other          _Z11dot_productPfS_S_,@"STO_CUDA_ENTRY STV_DEFAULT"
_Z11dot_productPfS_S_:
.text._Z11dot_productPfS_S_:
[----:B------:R-:W-:Y:S01]  /*0000*/  LDC R1, c[0x0][0x37c] ;  /* 0x0000df00ff017b82 */ /* 0x000fe20000000800 */
[----:B------:R-:W0:Y:S07]  /*0010*/  S2R R7, SR_TID.X ;  /* 0x0000000000077919 */ /* 0x000e2e0000002100 */
[----:B------:R-:W0:Y:S01]  /*0020*/  LDC.64 R2, c[0x0][0x380] ;  /* 0x0000e000ff027b82 */ /* 0x000e220000000a00 */
[----:B------:R-:W1:Y:S07]  /*0030*/  LDCU.64 UR4, c[0x0][0x358] ;  /* 0x00006b00ff0477ac */ /* 0x000e6e0008000a00 */
[----:B------:R-:W2:Y:S01]  /*0040*/  LDC.64 R4, c[0x0][0x388] ;  /* 0x0000e200ff047b82 */ /* 0x000ea20000000a00 */
[----:B0-----:R-:W-:-:S04]  /*0050*/  IMAD.WIDE.U32 R2, R7, 0x4, R2 ;  /* 0x0000000407027825 */ /* 0x001fc800078e0002 */
[----:B--2---:R-:W-:Y:S02]  /*0060*/  IMAD.WIDE.U32 R4, R7, 0x4, R4 ;  /* 0x0000000407047825 */ /* 0x004fe400078e0004 */
[----:B-1----:R-:W2:Y:S04]  /*0070*/  LDG.E R2, desc[UR4][R2.64] ;  /* 0x0000000402027981 */ /* 0x002ea8000c1e1900 */
[----:B------:R-:W2:Y:S01]  /*0080*/  LDG.E R5, desc[UR4][R4.64] ;  /* 0x0000000404057981 */ /* 0x000ea2000c1e1900 */
[----:B------:R-:W0:Y:S01]  /*0090*/  LDC.64 R6, c[0x0][0x390] ;  /* 0x0000e400ff067b82 */ /* 0x000e220000000a00 */
[----:B--2---:R-:W-:-:S05]  /*00a0*/  FMUL R9, R2, R5 ;  /* 0x0000000502097220 */ /* 0x004fca0000400000 */
[----:B0-----:R-:W-:Y:S01]  /*00b0*/  REDG.E.ADD.F32.FTZ.RN.STRONG.GPU desc[UR4][R6.64], R9 ;  /* 0x00000009060079a6 */ /* 0x001fe2000c12f304 */
[----:B------:R-:W-:Y:S05]  /*00c0*/  EXIT ;  /* 0x000000000000794d */ /* 0x000fea0003800000 */
.L_x_0:
[----:B------:R-:W-:-:S00]  /*00d0*/  BRA `(.L_x_0) ;  /* 0xfffffffc00fc7947 */ /* 0x000fc0000383ffff */
[----:B------:R-:W-:-:S00]  /*00e0*/  NOP ;  /* 0x0000000000007918 */ /* 0x000fc00000000000 */
        /* <DEDUP_REMOVED lines=9> */
.L_x_1:


//--------------------- .nv.shared.reserved.0     --------------------------
	.section	.nv.shared.reserved.0,"aw",@nobits
	.weak		__nv_reservedSMEM_offset_0_alias
	.size		__nv_reservedSMEM_offset_0_alias, 0, 64
	.other		__nv_reservedSMEM_offset_0_alias,@"STO_CUDA_RESERVED_SHARED STV_DEFAULT"
__nv_reservedSMEM_offset_0_alias:
	.zero		0
	.zero		64


//--------------------- .nv.constant0._Z11dot_productPfS_S_ --------------------------
	.section	.nv.constant0._Z11dot_productPfS_S_,"a",@progbits
	.sectionflags	@""
	.align	4
.nv.constant0._Z11dot_productPfS_S_:
	.zero		920


//--------------------- SYMBOLS --------------------------

	.type		.nv.reservedSmem.offset0,@object
	.size		.nv.reservedSmem.offset0,0x4
